//
// Generated by NVIDIA NVVM Compiler
//
// Compiler Build ID: CL-36424714
// Cuda compilation tools, release 13.0, V13.0.88
// Based on NVVM 20.0.0
//

.version 9.0
.target sm_100
.address_size 64

	// .globl	_Z19kernel_SOR_internalPPfiii

.visible .entry _Z19kernel_SOR_internalPPfiii(
	.param .u64 .ptr .align 1 _Z19kernel_SOR_internalPPfiii_param_0,
	.param .u32 _Z19kernel_SOR_internalPPfiii_param_1,
	.param .u32 _Z19kernel_SOR_internalPPfiii_param_2,
	.param .u32 _Z19kernel_SOR_internalPPfiii_param_3
)
{
	.reg .pred 	%p<47>;
	.reg .b32 	%r<48>;
	.reg .b32 	%f<86>;
	.reg .b64 	%rd<100>;
	.reg .b64 	%fd<22>;

	ld.param.u32 	%r22, [_Z19kernel_SOR_internalPPfiii_param_1];
	ld.param.u32 	%r23, [_Z19kernel_SOR_internalPPfiii_param_2];
	ld.param.u32 	%r24, [_Z19kernel_SOR_internalPPfiii_param_3];
	mov.u32 	%r25, %ctaid.x;
	mov.u32 	%r26, %ntid.x;
	mov.u32 	%r27, %tid.x;
	mad.lo.s32 	%r28, %r25, %r26, %r27;
	mov.u32 	%r29, %ntid.y;
	mul.lo.s32 	%r1, %r25, %r29;
	mul.lo.s32 	%r45, %r28, 125;
	setp.gt.s32 	%p2, %r45, 2147483522;
	@%p2 bra 	$L__BB0_24;
	mov.u32 	%r30, %tid.y;
	add.s32 	%r31, %r1, %r30;
	mul.lo.s32 	%r3, %r31, 125;
	add.s32 	%r4, %r3, 125;
	add.s32 	%r5, %r23, -1;
	add.s32 	%r6, %r24, -1;
	cvt.rn.f32.s32 	%f1, %r22;
	add.s32 	%r7, %r3, 1;
	max.s32 	%r32, %r4, %r7;
	sub.s32 	%r33, %r32, %r3;
	and.b32  	%r8, %r33, 3;
	sub.s32 	%r9, %r3, %r32;
	add.s32 	%r10, %r45, 125;
$L__BB0_2:
	setp.gt.s32 	%p3, %r3, 2147483522;
	@%p3 bra 	$L__BB0_23;
	ld.param.u64 	%rd99, [_Z19kernel_SOR_internalPPfiii_param_0];
	setp.eq.s32 	%p4, %r8, 0;
	setp.gt.s32 	%p5, %r45, 0;
	setp.lt.s32 	%p6, %r45, %r5;
	and.pred  	%p1, %p5, %p6;
	cvta.to.global.u64 	%rd4, %rd99;
	mul.wide.u32 	%rd5, %r45, 8;
	add.s64 	%rd1, %rd4, %rd5;
	add.s32 	%r34, %r45, -1;
	mul.wide.u32 	%rd6, %r34, 8;
	add.s64 	%rd2, %rd4, %rd6;
	mov.u32 	%r46, %r3;
	@%p4 bra 	$L__BB0_12;
	setp.ge.s32 	%p7, %r3, %r6;
	setp.lt.s32 	%p8, %r3, 1;
	not.pred 	%p9, %p1;
	or.pred  	%p10, %p9, %p8;
	or.pred  	%p11, %p10, %p7;
	@%p11 bra 	$L__BB0_6;
	add.s32 	%r35, %r3, -1;
	ld.global.u64 	%rd7, [%rd1];
	cvta.to.global.u64 	%rd8, %rd7;
	mul.wide.u32 	%rd9, %r3, 4;
	add.s64 	%rd10, %rd8, %rd9;
	ld.global.f32 	%f2, [%rd10];
	cvt.f64.f32 	%fd1, %f2;
	ld.global.u64 	%rd11, [%rd2];
	cvta.to.global.u64 	%rd12, %rd11;
	add.s64 	%rd13, %rd12, %rd9;
	ld.global.f32 	%f3, [%rd13];
	ld.global.u64 	%rd14, [%rd1+8];
	cvta.to.global.u64 	%rd15, %rd14;
	add.s64 	%rd16, %rd15, %rd9;
	ld.global.f32 	%f4, [%rd16];
	add.f32 	%f5, %f3, %f4;
	mul.wide.u32 	%rd17, %r35, 4;
	add.s64 	%rd18, %rd8, %rd17;
	ld.global.f32 	%f6, [%rd18];
	mul.wide.u32 	%rd19, %r7, 4;
	add.s64 	%rd20, %rd8, %rd19;
	ld.global.f32 	%f7, [%rd20];
	add.f32 	%f8, %f6, %f7;
	add.f32 	%f9, %f5, %f8;
	cvt.f64.f32 	%fd2, %f9;
	fma.rn.f64 	%fd3, %fd2, 0dBFD0000000000000, %fd1;
	cvt.rn.f32.f64 	%f10, %fd3;
	mul.f32 	%f11, %f1, %f10;
	sub.f32 	%f12, %f2, %f11;
	abs.f32 	%f13, %f12;
	st.global.f32 	[%rd10], %f13;
$L__BB0_6:
	setp.eq.s32 	%p12, %r8, 1;
	mov.u32 	%r46, %r7;
	@%p12 bra 	$L__BB0_12;
	setp.ge.s32 	%p13, %r7, %r6;
	setp.lt.s32 	%p14, %r3, 0;
	or.pred  	%p16, %p9, %p14;
	or.pred  	%p17, %p16, %p13;
	@%p17 bra 	$L__BB0_9;
	ld.global.u64 	%rd21, [%rd1];
	cvta.to.global.u64 	%rd22, %rd21;
	mul.wide.u32 	%rd23, %r7, 4;
	add.s64 	%rd24, %rd22, %rd23;
	ld.global.f32 	%f14, [%rd24];
	cvt.f64.f32 	%fd4, %f14;
	ld.global.u64 	%rd25, [%rd2];
	cvta.to.global.u64 	%rd26, %rd25;
	add.s64 	%rd27, %rd26, %rd23;
	ld.global.f32 	%f15, [%rd27];
	ld.global.u64 	%rd28, [%rd1+8];
	cvta.to.global.u64 	%rd29, %rd28;
	add.s64 	%rd30, %rd29, %rd23;
	ld.global.f32 	%f16, [%rd30];
	add.f32 	%f17, %f15, %f16;
	mul.wide.u32 	%rd31, %r3, 4;
	add.s64 	%rd32, %rd22, %rd31;
	ld.global.f32 	%f18, [%rd32];
	ld.global.f32 	%f19, [%rd32+8];
	add.f32 	%f20, %f18, %f19;
	add.f32 	%f21, %f17, %f20;
	cvt.f64.f32 	%fd5, %f21;
	fma.rn.f64 	%fd6, %fd5, 0dBFD0000000000000, %fd4;
	cvt.rn.f32.f64 	%f22, %fd6;
	mul.f32 	%f23, %f1, %f22;
	sub.f32 	%f24, %f14, %f23;
	abs.f32 	%f25, %f24;
	st.global.f32 	[%rd24], %f25;
$L__BB0_9:
	add.s32 	%r46, %r3, 2;
	setp.eq.s32 	%p18, %r8, 2;
	@%p18 bra 	$L__BB0_12;
	add.s32 	%r13, %r3, 3;
	setp.ge.s32 	%p19, %r46, %r6;
	setp.lt.s32 	%p20, %r3, -1;
	or.pred  	%p22, %p9, %p20;
	or.pred  	%p23, %p22, %p19;
	mov.u32 	%r46, %r13;
	@%p23 bra 	$L__BB0_12;
	add.s32 	%r46, %r3, 3;
	add.s32 	%r36, %r3, 2;
	ld.global.u64 	%rd33, [%rd1];
	cvta.to.global.u64 	%rd34, %rd33;
	mul.wide.u32 	%rd35, %r36, 4;
	add.s64 	%rd36, %rd34, %rd35;
	ld.global.f32 	%f26, [%rd36];
	cvt.f64.f32 	%fd7, %f26;
	ld.global.u64 	%rd37, [%rd2];
	cvta.to.global.u64 	%rd38, %rd37;
	add.s64 	%rd39, %rd38, %rd35;
	ld.global.f32 	%f27, [%rd39];
	ld.global.u64 	%rd40, [%rd1+8];
	cvta.to.global.u64 	%rd41, %rd40;
	add.s64 	%rd42, %rd41, %rd35;
	ld.global.f32 	%f28, [%rd42];
	add.f32 	%f29, %f27, %f28;
	mul.wide.u32 	%rd43, %r7, 4;
	add.s64 	%rd44, %rd34, %rd43;
	ld.global.f32 	%f30, [%rd44];
	mul.wide.u32 	%rd45, %r46, 4;
	add.s64 	%rd46, %rd34, %rd45;
	ld.global.f32 	%f31, [%rd46];
	add.f32 	%f32, %f30, %f31;
	add.f32 	%f33, %f29, %f32;
	cvt.f64.f32 	%fd8, %f33;
	fma.rn.f64 	%fd9, %fd8, 0dBFD0000000000000, %fd7;
	cvt.rn.f32.f64 	%f34, %fd9;
	mul.f32 	%f35, %f1, %f34;
	sub.f32 	%f36, %f26, %f35;
	abs.f32 	%f37, %f36;
	st.global.f32 	[%rd36], %f37;
$L__BB0_12:
	setp.gt.u32 	%p24, %r9, -4;
	@%p24 bra 	$L__BB0_23;
	add.s32 	%r47, %r46, 1;
	not.pred 	%p26, %p1;
$L__BB0_14:
	add.s32 	%r18, %r47, -1;
	setp.lt.s32 	%p25, %r18, 1;
	or.pred  	%p27, %p26, %p25;
	setp.ge.s32 	%p28, %r18, %r6;
	or.pred  	%p29, %p27, %p28;
	@%p29 bra 	$L__BB0_16;
	ld.global.u64 	%rd47, [%rd1];
	cvta.to.global.u64 	%rd48, %rd47;
	mul.wide.u32 	%rd49, %r18, 4;
	add.s64 	%rd50, %rd48, %rd49;
	ld.global.f32 	%f38, [%rd50];
	cvt.f64.f32 	%fd10, %f38;
	ld.global.u64 	%rd51, [%rd2];
	cvta.to.global.u64 	%rd52, %rd51;
	add.s64 	%rd53, %rd52, %rd49;
	ld.global.f32 	%f39, [%rd53];
	ld.global.u64 	%rd54, [%rd1+8];
	cvta.to.global.u64 	%rd55, %rd54;
	add.s64 	%rd56, %rd55, %rd49;
	ld.global.f32 	%f40, [%rd56];
	add.f32 	%f41, %f39, %f40;
	add.s32 	%r37, %r47, -2;
	mul.wide.u32 	%rd57, %r37, 4;
	add.s64 	%rd58, %rd48, %rd57;
	ld.global.f32 	%f42, [%rd58];
	ld.global.f32 	%f43, [%rd50+4];
	add.f32 	%f44, %f42, %f43;
	add.f32 	%f45, %f41, %f44;
	cvt.f64.f32 	%fd11, %f45;
	fma.rn.f64 	%fd12, %fd11, 0dBFD0000000000000, %fd10;
	cvt.rn.f32.f64 	%f46, %fd12;
	mul.f32 	%f47, %f1, %f46;
	sub.f32 	%f48, %f38, %f47;
	abs.f32 	%f49, %f48;
	st.global.f32 	[%rd50], %f49;
$L__BB0_16:
	setp.lt.s32 	%p30, %r18, 0;
	or.pred  	%p32, %p26, %p30;
	setp.ge.s32 	%p33, %r47, %r6;
	or.pred  	%p34, %p32, %p33;
	@%p34 bra 	$L__BB0_18;
	ld.global.u64 	%rd59, [%rd1];
	cvta.to.global.u64 	%rd60, %rd59;
	mul.wide.u32 	%rd61, %r47, 4;
	add.s64 	%rd62, %rd60, %rd61;
	ld.global.f32 	%f50, [%rd62];
	cvt.f64.f32 	%fd13, %f50;
	ld.global.u64 	%rd63, [%rd2];
	cvta.to.global.u64 	%rd64, %rd63;
	add.s64 	%rd65, %rd64, %rd61;
	ld.global.f32 	%f51, [%rd65];
	ld.global.u64 	%rd66, [%rd1+8];
	cvta.to.global.u64 	%rd67, %rd66;
	add.s64 	%rd68, %rd67, %rd61;
	ld.global.f32 	%f52, [%rd68];
	add.f32 	%f53, %f51, %f52;
	mul.wide.u32 	%rd69, %r18, 4;
	add.s64 	%rd70, %rd60, %rd69;
	ld.global.f32 	%f54, [%rd70];
	ld.global.f32 	%f55, [%rd70+8];
	add.f32 	%f56, %f54, %f55;
	add.f32 	%f57, %f53, %f56;
	cvt.f64.f32 	%fd14, %f57;
	fma.rn.f64 	%fd15, %fd14, 0dBFD0000000000000, %fd13;
	cvt.rn.f32.f64 	%f58, %fd15;
	mul.f32 	%f59, %f1, %f58;
	sub.f32 	%f60, %f50, %f59;
	abs.f32 	%f61, %f60;
	st.global.f32 	[%rd62], %f61;
$L__BB0_18:
	setp.lt.s32 	%p35, %r18, -1;
	or.pred  	%p37, %p26, %p35;
	add.s32 	%r38, %r18, 2;
	setp.ge.s32 	%p38, %r38, %r6;
	or.pred  	%p39, %p37, %p38;
	@%p39 bra 	$L__BB0_20;
	ld.global.u64 	%rd71, [%rd1];
	cvta.to.global.u64 	%rd72, %rd71;
	add.s32 	%r39, %r47, 1;
	mul.wide.u32 	%rd73, %r39, 4;
	add.s64 	%rd74, %rd72, %rd73;
	ld.global.f32 	%f62, [%rd74];
	cvt.f64.f32 	%fd16, %f62;
	ld.global.u64 	%rd75, [%rd2];
	cvta.to.global.u64 	%rd76, %rd75;
	add.s64 	%rd77, %rd76, %rd73;
	ld.global.f32 	%f63, [%rd77];
	ld.global.u64 	%rd78, [%rd1+8];
	cvta.to.global.u64 	%rd79, %rd78;
	add.s64 	%rd80, %rd79, %rd73;
	ld.global.f32 	%f64, [%rd80];
	add.f32 	%f65, %f63, %f64;
	mul.wide.u32 	%rd81, %r47, 4;
	add.s64 	%rd82, %rd72, %rd81;
	ld.global.f32 	%f66, [%rd82];
	add.s32 	%r40, %r47, 2;
	mul.wide.u32 	%rd83, %r40, 4;
	add.s64 	%rd84, %rd72, %rd83;
	ld.global.f32 	%f67, [%rd84];
	add.f32 	%f68, %f66, %f67;
	add.f32 	%f69, %f65, %f68;
	cvt.f64.f32 	%fd17, %f69;
	fma.rn.f64 	%fd18, %fd17, 0dBFD0000000000000, %fd16;
	cvt.rn.f32.f64 	%f70, %fd18;
	mul.f32 	%f71, %f1, %f70;
	sub.f32 	%f72, %f62, %f71;
	abs.f32 	%f73, %f72;
	st.global.f32 	[%rd74], %f73;
$L__BB0_20:
	setp.lt.s32 	%p40, %r18, -2;
	or.pred  	%p42, %p26, %p40;
	add.s32 	%r19, %r18, 3;
	setp.ge.s32 	%p43, %r19, %r6;
	or.pred  	%p44, %p42, %p43;
	@%p44 bra 	$L__BB0_22;
	ld.global.u64 	%rd85, [%rd1];
	cvta.to.global.u64 	%rd86, %rd85;
	add.s32 	%r41, %r47, 2;
	mul.wide.u32 	%rd87, %r41, 4;
	add.s64 	%rd88, %rd86, %rd87;
	ld.global.f32 	%f74, [%rd88];
	cvt.f64.f32 	%fd19, %f74;
	ld.global.u64 	%rd89, [%rd2];
	cvta.to.global.u64 	%rd90, %rd89;
	add.s64 	%rd91, %rd90, %rd87;
	ld.global.f32 	%f75, [%rd91];
	ld.global.u64 	%rd92, [%rd1+8];
	cvta.to.global.u64 	%rd93, %rd92;
	add.s64 	%rd94, %rd93, %rd87;
	ld.global.f32 	%f76, [%rd94];
	add.f32 	%f77, %f75, %f76;
	add.s32 	%r42, %r47, 1;
	mul.wide.u32 	%rd95, %r42, 4;
	add.s64 	%rd96, %rd86, %rd95;
	ld.global.f32 	%f78, [%rd96];
	add.s32 	%r43, %r47, 3;
	mul.wide.u32 	%rd97, %r43, 4;
	add.s64 	%rd98, %rd86, %rd97;
	ld.global.f32 	%f79, [%rd98];
	add.f32 	%f80, %f78, %f79;
	add.f32 	%f81, %f77, %f80;
	cvt.f64.f32 	%fd20, %f81;
	fma.rn.f64 	%fd21, %fd20, 0dBFD0000000000000, %fd19;
	cvt.rn.f32.f64 	%f82, %fd21;
	mul.f32 	%f83, %f1, %f82;
	sub.f32 	%f84, %f74, %f83;
	abs.f32 	%f85, %f84;
	st.global.f32 	[%rd88], %f85;
$L__BB0_22:
	add.s32 	%r47, %r47, 4;
	add.s32 	%r44, %r19, 1;
	setp.lt.s32 	%p45, %r44, %r4;
	@%p45 bra 	$L__BB0_14;
$L__BB0_23:
	add.s32 	%r45, %r45, 1;
	setp.lt.s32 	%p46, %r45, %r10;
	@%p46 bra 	$L__BB0_2;
$L__BB0_24:
	ret;

}


// ===== COMPILED SASS (sm_100) =====

	.target	sm_100

	.elftype	@"ET_EXEC"


//--------------------- .note.nv.tkinfo           --------------------------
	.section	.note.nv.tkinfo,"",@"SHT_NOTE"
	.sectionflags	@"SHF_NOTE_NV_TKINFO"
	.tkinfo
        /*0018*/ 	.word	0x00000002
        /*0030*/ 	.string	""
        /*0030*/ 	.string	"ptxas"
        /*0030*/ 	.string	"Cuda compilation tools, release 13.0, V13.0.88"
        /*0030*/ 	.string	"Build cuda_13.0.r13.0/compiler.36424714_0"
        /*0030*/ 	.string	"-arch sm_100 -m 64 "



//--------------------- .note.nv.cuinfo           --------------------------
	.section	.note.nv.cuinfo,"",@"SHT_NOTE"
	.sectionflags	@"SHF_NOTE_NV_CUINFO"
        /*0018*/ 	.short	0x0002
        /*001a*/ 	.short	0x0064
        /*001c*/ 	.short	0x0082
	.zero		2


//--------------------- .nv.info                  --------------------------
	.section	.nv.info,"",@"SHT_CUDA_INFO"
	.align	4


	//----- nvinfo : EIATTR_REGCOUNT
	.align		4
        /*0000*/ 	.byte	0x04, 0x2f
        /*0002*/ 	.short	(.L_1 - .L_0)
	.align		4
.L_0:
        /*0004*/ 	.word	index@(_Z19kernel_SOR_internalPPfiii)
        /*0008*/ 	.word	0x00000020


	//----- nvinfo : EIATTR_FRAME_SIZE
	.align		4
.L_1:
        /*000c*/ 	.byte	0x04, 0x11
        /*000e*/ 	.short	(.L_3 - .L_2)
	.align		4
.L_2:
        /*0010*/ 	.word	index@(_Z19kernel_SOR_internalPPfiii)
        /*0014*/ 	.word	0x00000000


	//----- nvinfo : EIATTR_MIN_STACK_SIZE
	.align		4
.L_3:
        /*0018*/ 	.byte	0x04, 0x12
        /*001a*/ 	.short	(.L_5 - .L_4)
	.align		4
.L_4:
        /*001c*/ 	.word	index@(_Z19kernel_SOR_internalPPfiii)
        /*0020*/ 	.word	0x00000000
.L_5:


//--------------------- .nv.compat                --------------------------
	.section	.nv.compat,"",@"SHT_CUDA_COMPAT_INFO"
	.align	4
        /*0000*/ 	.byte	0x02, 0x09, 0x00, 0x00, 0x02, 0x02, 0x01, 0x00, 0x02, 0x05, 0x05, 0x00, 0x03, 0x07, 0x01, 0x01
        /*0010*/ 	.byte	0x02, 0x03, 0x00, 0x00, 0x02, 0x06, 0x01, 0x00, 0x04, 0x0b, 0x08, 0x00, 0x01, 0x00, 0x00, 0x00
        /*0020*/ 	.byte	0x00, 0x00, 0x00, 0x00


//--------------------- .nv.info._Z19kernel_SOR_internalPPfiii --------------------------
	.section	.nv.info._Z19kernel_SOR_internalPPfiii,"",@"SHT_CUDA_INFO"
	.sectionflags	@""
	.align	4


	//----- nvinfo : EIATTR_CUDA_API_VERSION
	.align		4
        /*0000*/ 	.byte	0x04, 0x37
        /*0002*/ 	.short	(.L_7 - .L_6)
.L_6:
        /*0004*/ 	.word	0x00000082


	//----- nvinfo : EIATTR_KPARAM_INFO
	.align		4
.L_7:
        /*0008*/ 	.byte	0x04, 0x17
        /*000a*/ 	.short	(.L_9 - .L_8)
.L_8:
        /*000c*/ 	.word	0x00000000
        /*0010*/ 	.short	0x0003
        /*0012*/ 	.short	0x0010
        /*0014*/ 	.byte	0x00, 0xf0, 0x11, 0x00


	//----- nvinfo : EIATTR_KPARAM_INFO
	.align		4
.L_9:
        /*0018*/ 	.byte	0x04, 0x17
        /*001a*/ 	.short	(.L_11 - .L_10)
.L_10:
        /*001c*/ 	.word	0x00000000
        /*0020*/ 	.short	0x0002
        /*0022*/ 	.short	0x000c
        /*0024*/ 	.byte	0x00, 0xf0, 0x11, 0x00


	//----- nvinfo : EIATTR_KPARAM_INFO
	.align		4
.L_11:
        /*0028*/ 	.byte	0x04, 0x17
        /*002a*/ 	.short	(.L_13 - .L_12)
.L_12:
        /*002c*/ 	.word	0x00000000
        /*0030*/ 	.short	0x0001
        /*0032*/ 	.short	0x0008
        /*0034*/ 	.byte	0x00, 0xf0, 0x11, 0x00


	//----- nvinfo : EIATTR_KPARAM_INFO
	.align		4
.L_13:
        /*0038*/ 	.byte	0x04, 0x17
        /*003a*/ 	.short	(.L_15 - .L_14)
.L_14:
        /*003c*/ 	.word	0x00000000
        /*0040*/ 	.short	0x0000
        /*0042*/ 	.short	0x0000
        /*0044*/ 	.byte	0x00, 0xf5, 0x21, 0x00


	//----- nvinfo : EIATTR_SPARSE_MMA_MASK
	.align		4
.L_15:
        /*0048*/ 	.byte	0x03, 0x50
        /*004a*/ 	.short	0x0000


	//----- nvinfo : EIATTR_MAXREG_COUNT
	.align		4
        /*004c*/ 	.byte	0x03, 0x1b
        /*004e*/ 	.short	0x00ff


	//----- nvinfo : EIATTR_MERCURY_ISA_VERSION
	.align		4
        /*0050*/ 	.byte	0x03, 0x5f
        /*0052*/ 	.short	0x0101


	//----- nvinfo : EIATTR_VRC_CTA_INIT_COUNT
	.align		4
        /*0054*/ 	.byte	0x02, 0x4a
	.zero		1
	.zero		1


	//----- nvinfo : EIATTR_EXIT_INSTR_OFFSETS
	.align		4
        /*0058*/ 	.byte	0x04, 0x1c
        /*005a*/ 	.short	(.L_17 - .L_16)


	//   ....[0]....
.L_16:
        /*005c*/ 	.word	0x00000090


	//   ....[1]....
        /*0060*/ 	.word	0x00001010


	//----- nvinfo : EIATTR_CRS_STACK_SIZE
	.align		4
.L_17:
        /*0064*/ 	.byte	0x04, 0x1e
        /*0066*/ 	.short	(.L_19 - .L_18)
.L_18:
        /*0068*/ 	.word	0x00000000


	//----- nvinfo : EIATTR_CBANK_PARAM_SIZE
	.align		4
.L_19:
        /*006c*/ 	.byte	0x03, 0x19
        /*006e*/ 	.short	0x0014


	//----- nvinfo : EIATTR_PARAM_CBANK
	.align		4
        /*0070*/ 	.byte	0x04, 0x0a
        /*0072*/ 	.short	(.L_21 - .L_20)
	.align		4
.L_20:
        /*0074*/ 	.word	index@(.nv.constant0._Z19kernel_SOR_internalPPfiii)
        /*0078*/ 	.short	0x0380
        /*007a*/ 	.short	0x0014


	//----- nvinfo : EIATTR_SW_WAR
	.align		4
.L_21:
        /*007c*/ 	.byte	0x04, 0x36
        /*007e*/ 	.short	(.L_23 - .L_22)
.L_22:
        /*0080*/ 	.word	0x00000008
.L_23:


//--------------------- .nv.callgraph             --------------------------
	.section	.nv.callgraph,"",@"SHT_CUDA_CALLGRAPH"
	.align	4
	.sectionentsize	8
	.align		4
        /*0000*/ 	.word	0x00000000
	.align		4
        /*0004*/ 	.word	0xffffffff
	.align		4
        /*0008*/ 	.word	0x00000000
	.align		4
        /*000c*/ 	.word	0xfffffffe
	.align		4
        /*0010*/ 	.word	0x00000000
	.align		4
        /*0014*/ 	.word	0xfffffffd
	.align		4
        /*0018*/ 	.word	0x00000000
	.align		4
        /*001c*/ 	.word	0xfffffffc


//--------------------- .text._Z19kernel_SOR_internalPPfiii --------------------------
	.section	.text._Z19kernel_SOR_internalPPfiii,"ax",@progbits
	.align	128
        .global         _Z19kernel_SOR_internalPPfiii
        .type           _Z19kernel_SOR_internalPPfiii,@function
        .size           _Z19kernel_SOR_internalPPfiii,(.L_x_19 - _Z19kernel_SOR_internalPPfiii)
        .other          _Z19kernel_SOR_internalPPfiii,@"STO_CUDA_ENTRY STV_DEFAULT"
_Z19kernel_SOR_internalPPfiii:
.text._Z19kernel_SOR_internalPPfiii:
[----:B------:R-:W-:Y:S01]  /*0000*/  LDC R1, c[0x0][0x37c] ;  /* 0x0000df00ff017b82 */ /* 0x000fe20000000800 */
[----:B------:R-:W0:Y:S07]  /*0010*/  S2R R3, SR_TID.X ;  /* 0x0000000000037919 */ /* 0x000e2e0000002100 */
[----:B------:R-:W0:Y:S08]  /*0020*/  S2UR UR4, SR_CTAID.X ;  /* 0x00000000000479c3 */ /* 0x000e300000002500 */
[----:B------:R-:W0:Y:S01]  /*0030*/  LDC R0, c[0x0][0x360] ;  /* 0x0000d800ff007b82 */ /* 0x000e220000000800 */
[----:B------:R-:W1:Y:S01]  /*0040*/  LDCU UR5, c[0x0][0x364] ;  /* 0x00006c80ff0577ac */ /* 0x000e620008000800 */
[----:B0-----:R-:W-:Y:S01]  /*0050*/  IMAD R0, R0, UR4, R3 ;  /* 0x0000000400007c24 */ /* 0x001fe2000f8e0203 */
[----:B-1----:R-:W-:-:S03]  /*0060*/  UIMAD UR4, UR4, UR5, URZ ;  /* 0x00000005040472a4 */ /* 0x002fc6000f8e02ff */
[----:B------:R-:W-:-:S05]  /*0070*/  IMAD R4, R0, 0x7d, RZ ;  /* 0x0000007d00047824 */ /* 0x000fca00078e02ff */
[----:B------:R-:W-:-:S13]  /*0080*/  ISETP.GT.AND P0, PT, R4, 0x7fffff82, PT ;  /* 0x7fffff820400780c */ /* 0x000fda0003f04270 */
[----:B------:R-:W-:Y:S05]  /*0090*/  @P0 EXIT ;  /* 0x000000000000094d */ /* 0x000fea0003800000 */
[----:B------:R-:W0:Y:S01]  /*00a0*/  S2R R0, SR_TID.Y ;  /* 0x0000000000007919 */ /* 0x000e220000002200 */
[----:B------:R-:W1:Y:S01]  /*00b0*/  LDCU.64 UR8, c[0x0][0x388] ;  /* 0x00007100ff0877ac */ /* 0x000e620008000a00 */
[----:B------:R-:W-:Y:S01]  /*00c0*/  IADD3 R7, PT, PT, R4, 0x7d, RZ ;  /* 0x0000007d04077810 */ /* 0x000fe20007ffe0ff */
[----:B------:R-:W2:Y:S01]  /*00d0*/  LDCU UR5, c[0x0][0x390] ;  /* 0x00007200ff0577ac */ /* 0x000ea20008000800 */
[----:B------:R-:W3:Y:S01]  /*00e0*/  LDCU.64 UR6, c[0x0][0x358] ;  /* 0x00006b00ff0677ac */ /* 0x000ee20008000a00 */
[----:B--2---:R-:W-:Y:S01]  /*00f0*/  UIADD3 UR5, UPT, UPT, UR5, -0x1, URZ ;  /* 0xffffffff05057890 */ /* 0x004fe2000fffe0ff */
[----:B0-----:R-:W-:Y:S01]  /*0100*/  IADD3 R0, PT, PT, R0, UR4, RZ ;  /* 0x0000000400007c10 */ /* 0x001fe2000fffe0ff */
[----:B-1----:R-:W-:-:S04]  /*0110*/  UIADD3 UR4, UPT, UPT, UR9, -0x1, URZ ;  /* 0xffffffff09047890 */ /* 0x002fc8000fffe0ff */
[----:B------:R-:W-:-:S05]  /*0120*/  IMAD R0, R0, 0x7d, RZ ;  /* 0x0000007d00007824 */ /* 0x000fca00078e02ff */
[C---:B------:R-:W-:Y:S02]  /*0130*/  IADD3 R2, PT, PT, R0.reuse, 0x7d, RZ ;  /* 0x0000007d00027810 */ /* 0x040fe40007ffe0ff */
[----:B------:R-:W-:-:S04]  /*0140*/  IADD3 R3, PT, PT, R0, 0x1, RZ ;  /* 0x0000000100037810 */ /* 0x000fc80007ffe0ff */
[----:B------:R-:W-:-:S04]  /*0150*/  VIMNMX R5, PT, PT, R2, R3, !PT ;  /* 0x0000000302057248 */ /* 0x000fc80007fe0100 */
[----:B------:R-:W-:-:S04]  /*0160*/  IADD3 R6, PT, PT, R0, -R5, RZ ;  /* 0x8000000500067210 */ /* 0x000fc80007ffe0ff */
[----:B------:R-:W-:Y:S02]  /*0170*/  ISETP.GT.U32.AND P4, PT, R6, -0x4, PT ;  /* 0xfffffffc0600780c */ /* 0x000fe40003f84070 */
[----:B------:R-:W-:Y:S02]  /*0180*/  IADD3 R6, PT, PT, -R0, R5, RZ ;  /* 0x0000000500067210 */ /* 0x000fe40007ffe1ff */
[----:B------:R-:W-:Y:S02]  /*0190*/  I2FP.F32.S32 R5, UR8 ;  /* 0x0000000800057c45 */ /* 0x000fe40008201400 */
[----:B---3--:R-:W-:-:S07]  /*01a0*/  LOP3.LUT R6, R6, 0x3, RZ, 0xc0, !PT ;  /* 0x0000000306067812 */ /* 0x008fce00078ec0ff */
.L_x_17:
[----:B------:R-:W-:Y:S01]  /*01b0*/  ISETP.GT.AND P0, PT, R0, 0x7fffff82, PT ;  /* 0x7fffff820000780c */ /* 0x000fe20003f04270 */
[----:B------:R-:W-:-:S12]  /*01c0*/  BSSY.RECONVERGENT B1, `(.L_x_0) ;  /* 0x00000e1000017945 */ /* 0x000fd80003800200 */
[----:B012---:R-:W-:Y:S05]  /*01d0*/  @P0 BRA `(.L_x_1) ;  /* 0x0000000c007c0947 */ /* 0x007fea0003800000 */
[----:B------:R-:W0:Y:S01]  /*01e0*/  LDC.64 R8, c[0x0][0x380] ;  /* 0x0000e000ff087b82 */ /* 0x000e220000000a00 */
[----:B------:R-:W-:Y:S01]  /*01f0*/  ISETP.NE.AND P1, PT, R6, RZ, PT ;  /* 0x000000ff0600720c */ /* 0x000fe20003f25270 */
[----:B------:R-:W-:Y:S01]  /*0200*/  BSSY.RECONVERGENT B0, `(.L_x_2) ;  /* 0x0000062000007945 */ /* 0x000fe20003800200 */
[C---:B------:R-:W-:Y:S02]  /*0210*/  IADD3 R11, PT, PT, R4.reuse, -0x1, RZ ;  /* 0xffffffff040b7810 */ /* 0x040fe40007ffe0ff */
[C---:B------:R-:W-:Y:S02]  /*0220*/  ISETP.GE.AND P0, PT, R4.reuse, UR4, PT ;  /* 0x0000000404007c0c */ /* 0x040fe4000bf06270 */
[----:B------:R-:W-:Y:S02]  /*0230*/  MOV R25, R0 ;  /* 0x0000000000197202 */ /* 0x000fe40000000f00 */
[----:B------:R-:W-:Y:S01]  /*0240*/  ISETP.GT.AND P0, PT, R4, RZ, !P0 ;  /* 0x000000ff0400720c */ /* 0x000fe20004704270 */
[----:B0-----:R-:W-:-:S04]  /*0250*/  IMAD.WIDE.U32 R10, R11, 0x8, R8 ;  /* 0x000000080b0a7825 */ /* 0x001fc800078e0008 */
[----:B------:R-:W-:Y:S01]  /*0260*/  IMAD.WIDE.U32 R8, R4, 0x8, R8 ;  /* 0x0000000804087825 */ /* 0x000fe200078e0008 */
[----:B------:R-:W-:Y:S07]  /*0270*/  @!P1 BRA `(.L_x_3) ;  /* 0x0000000400689947 */ /* 0x000fee0003800000 */
[----:B------:R-:W-:Y:S01]  /*0280*/  ISETP.LT.OR P1, PT, R0, 0x1, !P0 ;  /* 0x000000010000780c */ /* 0x000fe20004721670 */
[----:B------:R-:W-:Y:S01]  /*0290*/  BSSY.RECONVERGENT B2, `(.L_x_4) ;  /* 0x000001c000027945 */ /* 0x000fe20003800200 */
[----:B------:R-:W-:Y:S02]  /*02a0*/  ISETP.NE.AND P2, PT, R6, 0x1, PT ;  /* 0x000000010600780c */ /* 0x000fe40003f45270 */
[----:B------:R-:W-:-:S13]  /*02b0*/  ISETP.GE.OR P1, PT, R0, UR5, P1 ;  /* 0x0000000500007c0c */ /* 0x000fda0008f26670 */
[----:B------:R-:W-:Y:S05]  /*02c0*/  @P1 BRA `(.L_x_5) ;  /* 0x0000000000601947 */ /* 0x000fea0003800000 */
[----:B------:R-:W2:Y:S04]  /*02d0*/  LDG.E.64 R18, desc[UR6][R10.64] ;  /* 0x000000060a127981 */ /* 0x000ea8000c1e1b00 */
[----:B------:R-:W3:Y:S04]  /*02e0*/  LDG.E.64 R20, desc[UR6][R8.64+0x8] ;  /* 0x0000080608147981 */ /* 0x000ee8000c1e1b00 */
[----:B------:R-:W4:Y:S01]  /*02f0*/  LDG.E.64 R16, desc[UR6][R8.64] ;  /* 0x0000000608107981 */ /* 0x000f22000c1e1b00 */
[C---:B------:R-:W-:Y:S01]  /*0300*/  IADD3 R13, PT, PT, R0.reuse, -0x1, RZ ;  /* 0xffffffff000d7810 */ /* 0x040fe20007ffe0ff */
[----:B--2---:R-:W-:-:S04]  /*0310*/  IMAD.WIDE.U32 R18, R0, 0x4, R18 ;  /* 0x0000000400127825 */ /* 0x004fc800078e0012 */
[C---:B---3--:R-:W-:Y:S02]  /*0320*/  IMAD.WIDE.U32 R20, R0.reuse, 0x4, R20 ;  /* 0x0000000400147825 */ /* 0x048fe400078e0014 */
[----:B------:R-:W2:Y:S02]  /*0330*/  LDG.E R18, desc[UR6][R18.64] ;  /* 0x0000000612127981 */ /* 0x000ea4000c1e1900 */
[--C-:B----4-:R-:W-:Y:S02]  /*0340*/  IMAD.WIDE.U32 R12, R13, 0x4, R16.reuse ;  /* 0x000000040d0c7825 */ /* 0x110fe400078e0010 */
[----:B------:R-:W2:Y:S02]  /*0350*/  LDG.E R21, desc[UR6][R20.64] ;  /* 0x0000000614157981 */ /* 0x000ea4000c1e1900 */
[--C-:B------:R-:W-:Y:S02]  /*0360*/  IMAD.WIDE.U32 R14, R3, 0x4, R16.reuse ;  /* 0x00000004030e7825 */ /* 0x100fe400078e0010 */
[----:B------:R-:W3:Y:S04]  /*0370*/  LDG.E R12, desc[UR6][R12.64] ;  /* 0x000000060c0c7981 */ /* 0x000ee8000c1e1900 */
[----:B------:R-:W3:Y:S01]  /*0380*/  LDG.E R15, desc[UR6][R14.64] ;  /* 0x000000060e0f7981 */ /* 0x000ee2000c1e1900 */
[----:B------:R-:W-:-:S05]  /*0390*/  IMAD.WIDE.U32 R16, R0, 0x4, R16 ;  /* 0x0000000400107825 */ /* 0x000fca00078e0010 */
[----:B------:R-:W4:Y:S01]  /*03a0*/  LDG.E R26, desc[UR6][R16.64] ;  /* 0x00000006101a7981 */ /* 0x000f22000c1e1900 */
[----:B--2---:R-:W-:Y:S01]  /*03b0*/  FADD R24, R18, R21 ;  /* 0x0000001512187221 */ /* 0x004fe20000000000 */
[----:B---3--:R-:W-:-:S04]  /*03c0*/  FADD R25, R12, R15 ;  /* 0x0000000f0c197221 */ /* 0x008fc80000000000 */
[----:B------:R-:W-:Y:S01]  /*03d0*/  FADD R24, R24, R25 ;  /* 0x0000001918187221 */ /* 0x000fe20000000000 */
[----:B----4-:R-:W-:Y:S08]  /*03e0*/  F2F.F64.F32 R22, R26 ;  /* 0x0000001a00167310 */ /* 0x010ff00000201800 */
[----:B------:R-:W0:Y:S02]  /*03f0*/  F2F.F64.F32 R24, R24 ;  /* 0x0000001800187310 */ /* 0x000e240000201800 */
[----:B0-----:R-:W-:-:S10]  /*0400*/  DFMA R22, R24, -0.25, R22 ;  /* 0xbfd000001816782b */ /* 0x001fd40000000016 */
[----:B------:R-:W0:Y:S02]  /*0410*/  F2F.F32.F64 R22, R22 ;  /* 0x0000001600167310 */ /* 0x000e240000301000 */
[----:B0-----:R-:W-:-:S04]  /*0420*/  FFMA R18, -R5, R22, R26 ;  /* 0x0000001605127223 */ /* 0x001fc8000000011a */
[----:B------:R-:W-:-:S05]  /*0430*/  FADD R13, |R18|, -RZ ;  /* 0x800000ff120d7221 */ /* 0x000fca0000000200 */
[----:B------:R0:W-:Y:S02]  /*0440*/  STG.E desc[UR6][R16.64], R13 ;  /* 0x0000000d10007986 */ /* 0x0001e4000c101906 */
.L_x_5:
[----:B------:R-:W-:Y:S05]  /*0450*/  BSYNC.RECONVERGENT B2 ;  /* 0x0000000000027941 */ /* 0x000fea0003800200 */
.L_x_4:
[----:B------:R-:W-:Y:S01]  /*0460*/  MOV R25, R3 ;  /* 0x0000000300197202 */ /* 0x000fe20000000f00 */
[----:B------:R-:W-:Y:S06]  /*0470*/  @!P2 BRA `(.L_x_3) ;  /* 0x0000000000e8a947 */ /* 0x000fec0003800000 */
[----:B------:R-:W-:Y:S01]  /*0480*/  ISETP.LT.OR P1, PT, R0, RZ, !P0 ;  /* 0x000000ff0000720c */ /* 0x000fe20004721670 */
[----:B------:R-:W-:Y:S01]  /*0490*/  BSSY.RECONVERGENT B2, `(.L_x_6) ;  /* 0x000001b000027945 */ /* 0x000fe20003800200 */
[----:B------:R-:W-:Y:S02]  /*04a0*/  ISETP.NE.AND P2, PT, R6, 0x2, PT ;  /* 0x000000020600780c */ /* 0x000fe40003f45270 */
[----:B------:R-:W-:Y:S02]  /*04b0*/  ISETP.GE.OR P1, PT, R3, UR5, P1 ;  /* 0x0000000503007c0c */ /* 0x000fe40008f26670 */
[----:B------:R-:W-:-:S11]  /*04c0*/  IADD3 R23, PT, PT, R0, 0x2, RZ ;  /* 0x0000000200177810 */ /* 0x000fd60007ffe0ff */
[----:B------:R-:W-:Y:S05]  /*04d0*/  @P1 BRA `(.L_x_7) ;  /* 0x0000000000581947 */ /* 0x000fea0003800000 */
[----:B0-----:R-:W2:Y:S04]  /*04e0*/  LDG.E.64 R16, desc[UR6][R10.64] ;  /* 0x000000060a107981 */ /* 0x001ea8000c1e1b00 */
[----:B------:R-:W3:Y:S04]  /*04f0*/  LDG.E.64 R18, desc[UR6][R8.64+0x8] ;  /* 0x0000080608127981 */ /* 0x000ee8000c1e1b00 */
[----:B------:R-:W4:Y:S01]  /*0500*/  LDG.E.64 R14, desc[UR6][R8.64] ;  /* 0x00000006080e7981 */ /* 0x000f22000c1e1b00 */
[----:B--2---:R-:W-:-:S04]  /*0510*/  IMAD.WIDE.U32 R16, R3, 0x4, R16 ;  /* 0x0000000403107825 */ /* 0x004fc800078e0010 */
[C---:B---3--:R-:W-:Y:S02]  /*0520*/  IMAD.WIDE.U32 R18, R3.reuse, 0x4, R18 ;  /* 0x0000000403127825 */ /* 0x048fe400078e0012 */
[----:B------:R-:W2:Y:S02]  /*0530*/  LDG.E R16, desc[UR6][R16.64] ;  /* 0x0000000610107981 */ /* 0x000ea4000c1e1900 */
[--C-:B----4-:R-:W-:Y:S02]  /*0540*/  IMAD.WIDE.U32 R12, R0, 0x4, R14.reuse ;  /* 0x00000004000c7825 */ /* 0x110fe400078e000e */
[----:B------:R-:W2:Y:S04]  /*0550*/  LDG.E R19, desc[UR6][R18.64] ;  /* 0x0000000612137981 */ /* 0x000ea8000c1e1900 */
        /* <DEDUP_REMOVED lines=14> */
.L_x_7:
[----:B------:R-:W-:Y:S05]  /*0640*/  BSYNC.RECONVERGENT B2 ;  /* 0x0000000000027941 */ /* 0x000fea0003800200 */
.L_x_6:
[----:B------:R-:W-:Y:S01]  /*0650*/  MOV R25, R23 ;  /* 0x0000001700197202 */ /* 0x000fe20000000f00 */
[----:B------:R-:W-:Y:S06]  /*0660*/  @!P2 BRA `(.L_x_3) ;  /* 0x00000000006ca947 */ /* 0x000fec0003800000 */
[----:B------:R-:W-:-:S04]  /*0670*/  ISETP.LT.OR P1, PT, R0, -0x1, !P0 ;  /* 0xffffffff0000780c */ /* 0x000fc80004721670 */
[----:B------:R-:W-:Y:S02]  /*0680*/  ISETP.GE.OR P1, PT, R25, UR5, P1 ;  /* 0x0000000519007c0c */ /* 0x000fe40008f26670 */
[----:B------:R-:W-:-:S11]  /*0690*/  IADD3 R25, PT, PT, R0, 0x3, RZ ;  /* 0x0000000300197810 */ /* 0x000fd60007ffe0ff */
[----:B------:R-:W-:Y:S05]  /*06a0*/  @P1 BRA `(.L_x_3) ;  /* 0x00000000005c1947 */ /* 0x000fea0003800000 */
[----:B-1----:R-:W2:Y:S04]  /*06b0*/  LDG.E.64 R14, desc[UR6][R10.64] ;  /* 0x000000060a0e7981 */ /* 0x002ea8000c1e1b00 */
[----:B0-----:R-:W3:Y:S04]  /*06c0*/  LDG.E.64 R16, desc[UR6][R8.64+0x8] ;  /* 0x0000080608107981 */ /* 0x001ee8000c1e1b00 */
[----:B------:R-:W4:Y:S01]  /*06d0*/  LDG.E.64 R12, desc[UR6][R8.64] ;  /* 0x00000006080c7981 */ /* 0x000f22000c1e1b00 */
[----:B--2---:R-:W-:-:S04]  /*06e0*/  IMAD.WIDE.U32 R14, R23, 0x4, R14 ;  /* 0x00000004170e7825 */ /* 0x004fc800078e000e */
[----:B---3--:R-:W-:Y:S02]  /*06f0*/  IMAD.WIDE.U32 R16, R23, 0x4, R16 ;  /* 0x0000000417107825 */ /* 0x008fe400078e0010 */
        /* <DEDUP_REMOVED lines=18> */
.L_x_3:
[----:B------:R-:W-:Y:S05]  /*0820*/  BSYNC.RECONVERGENT B0 ;  /* 0x0000000000007941 */ /* 0x000fea0003800200 */
.L_x_2:
[----:B------:R-:W-:Y:S05]  /*0830*/  @P4 BRA `(.L_x_1) ;  /* 0x0000000400e44947 */ /* 0x000fea0003800000 */
[----:B------:R-:W-:-:S07]  /*0840*/  IADD3 R23, PT, PT, R25, 0x1, RZ ;  /* 0x0000000119177810 */ /* 0x000fce0007ffe0ff */
.L_x_16:
[C---:B-12---:R-:W-:Y:S01]  /*0850*/  IADD3 R15, PT, PT, R23.reuse, -0x1, RZ ;  /* 0xffffffff170f7810 */ /* 0x046fe20007ffe0ff */
[----:B------:R-:W-:Y:S01]  /*0860*/  BSSY.RECONVERGENT B0, `(.L_x_8) ;  /* 0x000001c000007945 */ /* 0x000fe20003800200 */
[----:B------:R-:W-:Y:S02]  /*0870*/  IADD3 R25, PT, PT, R23, 0x1, RZ ;  /* 0x0000000117197810 */ /* 0x000fe40007ffe0ff */
[----:B------:R-:W-:-:S04]  /*0880*/  ISETP.LT.OR P1, PT, R15, 0x1, !P0 ;  /* 0x000000010f00780c */ /* 0x000fc80004721670 */
[----:B------:R-:W-:-:S13]  /*0890*/  ISETP.GE.OR P1, PT, R15, UR5, P1 ;  /* 0x000000050f007c0c */ /* 0x000fda0008f26670 */
[----:B------:R-:W-:Y:S05]  /*08a0*/  @P1 BRA `(.L_x_9) ;  /* 0x00000000005c1947 */ /* 0x000fea0003800000 */
[----:B------:R-:W2:Y:S04]  /*08b0*/  LDG.E.64 R20, desc[UR6][R8.64] ;  /* 0x0000000608147981 */ /* 0x000ea8000c1e1b00 */
[----:B------:R-:W3:Y:S04]  /*08c0*/  LDG.E.64 R18, desc[UR6][R10.64] ;  /* 0x000000060a127981 */ /* 0x000ee8000c1e1b00 */
[----:B0-----:R-:W4:Y:S01]  /*08d0*/  LDG.E.64 R16, desc[UR6][R8.64+0x8] ;  /* 0x0000080608107981 */ /* 0x001f22000c1e1b00 */
[----:B------:R-:W-:-:S05]  /*08e0*/  IADD3 R13, PT, PT, R23, -0x2, RZ ;  /* 0xfffffffe170d7810 */ /* 0x000fca0007ffe0ff */
[----:B--2---:R-:W-:-:S04]  /*08f0*/  IMAD.WIDE.U32 R12, R13, 0x4, R20 ;  /* 0x000000040d0c7825 */ /* 0x004fc800078e0014 */
[C---:B---3--:R-:W-:Y:S02]  /*0900*/  IMAD.WIDE.U32 R18, R15.reuse, 0x4, R18 ;  /* 0x000000040f127825 */ /* 0x048fe400078e0012 */
[----:B------:R-:W2:Y:S02]  /*0910*/  LDG.E R12, desc[UR6][R12.64] ;  /* 0x000000060c0c7981 */ /* 0x000ea4000c1e1900 */
[C---:B----4-:R-:W-:Y:S02]  /*0920*/  IMAD.WIDE.U32 R16, R15.reuse, 0x4, R16 ;  /* 0x000000040f107825 */ /* 0x050fe400078e0010 */
[----:B------:R-:W3:Y:S02]  /*0930*/  LDG.E R18, desc[UR6][R18.64] ;  /* 0x0000000612127981 */ /* 0x000ee4000c1e1900 */
[----:B------:R-:W-:Y:S02]  /*0940*/  IMAD.WIDE.U32 R20, R15, 0x4, R20 ;  /* 0x000000040f147825 */ /* 0x000fe400078e0014 */
[----:B------:R-:W3:Y:S04]  /*0950*/  LDG.E R17, desc[UR6][R16.64] ;  /* 0x0000000610117981 */ /* 0x000ee8000c1e1900 */
[----:B------:R-:W2:Y:S04]  /*0960*/  LDG.E R27, desc[UR6][R20.64+0x4] ;  /* 0x00000406141b7981 */ /* 0x000ea8000c1e1900 */
[----:B------:R-:W4:Y:S01]  /*0970*/  LDG.E R14, desc[UR6][R20.64] ;  /* 0x00000006140e7981 */ /* 0x000f22000c1e1900 */
[----:B---3--:R-:W-:Y:S01]  /*0980*/  FADD R22, R18, R17 ;  /* 0x0000001112167221 */ /* 0x008fe20000000000 */
[----:B--2---:R-:W-:-:S04]  /*0990*/  FADD R27, R12, R27 ;  /* 0x0000001b0c1b7221 */ /* 0x004fc80000000000 */
        /* <DEDUP_REMOVED lines=8> */
.L_x_9:
[----:B------:R-:W-:Y:S05]  /*0a20*/  BSYNC.RECONVERGENT B0 ;  /* 0x0000000000007941 */ /* 0x000fea0003800200 */
.L_x_8:
[----:B------:R-:W-:Y:S01]  /*0a30*/  ISETP.LT.OR P2, PT, R15, RZ, !P0 ;  /* 0x000000ff0f00720c */ /* 0x000fe20004741670 */
[----:B------:R-:W-:Y:S01]  /*0a40*/  BSSY.RECONVERGENT B0, `(.L_x_10) ;  /* 0x000001e000007945 */ /* 0x000fe20003800200 */
[C---:B------:R-:W-:Y:S02]  /*0a50*/  IADD3 R22, PT, PT, R23.reuse, 0x2, RZ ;  /* 0x0000000217167810 */ /* 0x040fe40007ffe0ff */
[----:B------:R-:W-:Y:S02]  /*0a60*/  ISETP.GE.OR P2, PT, R23, UR5, P2 ;  /* 0x0000000517007c0c */ /* 0x000fe40009746670 */
[C---:B------:R-:W-:Y:S02]  /*0a70*/  ISETP.LT.OR P3, PT, R15.reuse, -0x1, !P0 ;  /* 0xffffffff0f00780c */ /* 0x040fe40004761670 */
[----:B------:R-:W-:Y:S02]  /*0a80*/  ISETP.LT.OR P1, PT, R15, -0x2, !P0 ;  /* 0xfffffffe0f00780c */ /* 0x000fe40004721670 */
[----:B------:R-:W-:-:S02]  /*0a90*/  ISETP.GE.OR P3, PT, R25, UR5, P3 ;  /* 0x0000000519007c0c */ /* 0x000fc40009f66670 */
[----:B------:R-:W-:-:S05]  /*0aa0*/  ISETP.GE.OR P1, PT, R22, UR5, P1 ;  /* 0x0000000516007c0c */ /* 0x000fca0008f26670 */
[----:B------:R-:W-:Y:S08]  /*0ab0*/  @P2 BRA `(.L_x_11) ;  /* 0x0000000000582947 */ /* 0x000ff00003800000 */
[----:B0-----:R-:W2:Y:S04]  /*0ac0*/  LDG.E.64 R16, desc[UR6][R10.64] ;  /* 0x000000060a107981 */ /* 0x001ea8000c1e1b00 */
[----:B-1----:R-:W3:Y:S04]  /*0ad0*/  LDG.E.64 R12, desc[UR6][R8.64+0x8] ;  /* 0x00000806080c7981 */ /* 0x002ee8000c1e1b00 */
[----:B------:R-:W4:Y:S01]  /*0ae0*/  LDG.E.64 R18, desc[UR6][R8.64] ;  /* 0x0000000608127981 */ /* 0x000f22000c1e1b00 */
[----:B--2---:R-:W-:-:S04]  /*0af0*/  IMAD.WIDE.U32 R16, R23, 0x4, R16 ;  /* 0x0000000417107825 */ /* 0x004fc800078e0010 */
[----:B---3--:R-:W-:Y:S02]  /*0b00*/  IMAD.WIDE.U32 R12, R23, 0x4, R12 ;  /* 0x00000004170c7825 */ /* 0x008fe400078e000c */
[----:B------:R-:W2:Y:S02]  /*0b10*/  LDG.E R16, desc[UR6][R16.64] ;  /* 0x0000000610107981 */ /* 0x000ea4000c1e1900 */
[--C-:B----4-:R-:W-:Y:S02]  /*0b20*/  IMAD.WIDE.U32 R14, R15, 0x4, R18.reuse ;  /* 0x000000040f0e7825 */ /* 0x110fe400078e0012 */
[----:B------:R-:W2:Y:S04]  /*0b30*/  LDG.E R13, desc[UR6][R12.64] ;  /* 0x000000060c0d7981 */ /* 0x000ea8000c1e1900 */
[----:B------:R-:W3:Y:S01]  /*0b40*/  LDG.E R21, desc[UR6][R14.64] ;  /* 0x000000060e157981 */ /* 0x000ee2000c1e1900 */
[----:B------:R-:W-:-:S03]  /*0b50*/  IMAD.WIDE.U32 R18, R23, 0x4, R18 ;  /* 0x0000000417127825 */ /* 0x000fc600078e0012 */
[----:B------:R-:W3:Y:S04]  /*0b60*/  LDG.E R26, desc[UR6][R14.64+0x8] ;  /* 0x000008060e1a7981 */ /* 0x000ee8000c1e1900 */
        /* <DEDUP_REMOVED lines=11> */
.L_x_11:
[----:B------:R-:W-:Y:S05]  /*0c20*/  BSYNC.RECONVERGENT B0 ;  /* 0x0000000000007941 */ /* 0x000fea0003800200 */
.L_x_10:
[----:B------:R-:W-:Y:S04]  /*0c30*/  BSSY.RECONVERGENT B0, `(.L_x_12) ;  /* 0x000001a000007945 */ /* 0x000fe80003800200 */
[----:B------:R-:W-:Y:S05]  /*0c40*/  @P3 BRA `(.L_x_13) ;  /* 0x0000000000603947 */ /* 0x000fea0003800000 */
[----:B------:R-:W3:Y:S04]  /*0c50*/  LDG.E.64 R14, desc[UR6][R10.64] ;  /* 0x000000060a0e7981 */ /* 0x000ee8000c1e1b00 */
[----:B0-----:R-:W4:Y:S04]  /*0c60*/  LDG.E.64 R16, desc[UR6][R8.64+0x8] ;  /* 0x0000080608107981 */ /* 0x001f28000c1e1b00 */
[----:B-12---:R-:W2:Y:S01]  /*0c70*/  LDG.E.64 R12, desc[UR6][R8.64] ;  /* 0x00000006080c7981 */ /* 0x006ea2000c1e1b00 */
[----:B------:R-:W-:Y:S01]  /*0c80*/  IADD3 R21, PT, PT, R23, 0x2, RZ ;  /* 0x0000000217157810 */ /* 0x000fe20007ffe0ff */
[----:B---3--:R-:W-:-:S04]  /*0c90*/  IMAD.WIDE.U32 R14, R25, 0x4, R14 ;  /* 0x00000004190e7825 */ /* 0x008fc800078e000e */
[----:B----4-:R-:W-:Y:S02]  /*0ca0*/  IMAD.WIDE.U32 R16, R25, 0x4, R16 ;  /* 0x0000000419107825 */ /* 0x010fe400078e0010 */
[----:B------:R-:W3:Y:S02]  /*0cb0*/  LDG.E R14, desc[UR6][R14.64] ;  /* 0x000000060e0e7981 */ /* 0x000ee4000c1e1900 */
[--C-:B--2---:R-:W-:Y:S02]  /*0cc0*/  IMAD.WIDE.U32 R18, R23, 0x4, R12.reuse ;  /* 0x0000000417127825 */ /* 0x104fe400078e000c */
[----:B------:R-:W3:Y:S02]  /*0cd0*/  LDG.E R17, desc[UR6][R16.64] ;  /* 0x0000000610117981 */ /* 0x000ee4000c1e1900 */
[--C-:B------:R-:W-:Y:S02]  /*0ce0*/  IMAD.WIDE.U32 R20, R21, 0x4, R12.reuse ;  /* 0x0000000415147825 */ /* 0x100fe400078e000c */
[----:B------:R-:W2:Y:S04]  /*0cf0*/  LDG.E R18, desc[UR6][R18.64] ;  /* 0x0000000612127981 */ /* 0x000ea8000c1e1900 */
[----:B------:R-:W2:Y:S01]  /*0d00*/  LDG.E R21, desc[UR6][R20.64] ;  /* 0x0000000614157981 */ /* 0x000ea2000c1e1900 */
[----:B------:R-:W-:-:S05]  /*0d10*/  IMAD.WIDE.U32 R12, R25, 0x4, R12 ;  /* 0x00000004190c7825 */ /* 0x000fca00078e000c */
        /* <DEDUP_REMOVED lines=11> */
.L_x_13:
[----:B------:R-:W-:Y:S05]  /*0dd0*/  BSYNC.RECONVERGENT B0 ;  /* 0x0000000000007941 */ /* 0x000fea0003800200 */
.L_x_12:
[----:B------:R-:W-:Y:S04]  /*0de0*/  BSSY.RECONVERGENT B0, `(.L_x_14) ;  /* 0x000001a000007945 */ /* 0x000fe80003800200 */
[----:B------:R-:W-:Y:S05]  /*0df0*/  @P1 BRA `(.L_x_15) ;  /* 0x0000000000601947 */ /* 0x000fea0003800000 */
[----:B0123--:R-:W2:Y:S04]  /*0e00*/  LDG.E.64 R12, desc[UR6][R10.64] ;  /* 0x000000060a0c7981 */ /* 0x00fea8000c1e1b00 */
[----:B------:R-:W3:Y:S04]  /*0e10*/  LDG.E.64 R14, desc[UR6][R8.64+0x8] ;  /* 0x00000806080e7981 */ /* 0x000ee8000c1e1b00 */
[----:B------:R-:W4:Y:S01]  /*0e20*/  LDG.E.64 R16, desc[UR6][R8.64] ;  /* 0x0000000608107981 */ /* 0x000f22000c1e1b00 */
[----:B------:R-:W-:Y:S01]  /*0e30*/  IADD3 R19, PT, PT, R23, 0x3, RZ ;  /* 0x0000000317137810 */ /* 0x000fe20007ffe0ff */
        /* <DEDUP_REMOVED lines=20> */
.L_x_15:
[----:B------:R-:W-:Y:S05]  /*0f80*/  BSYNC.RECONVERGENT B0 ;  /* 0x0000000000007941 */ /* 0x000fea0003800200 */
.L_x_14:
[C---:B01234-:R-:W-:Y:S02]  /*0f90*/  IADD3 R13, PT, PT, R23.reuse, 0x3, RZ ;  /* 0x00000003170d7810 */ /* 0x05ffe40007ffe0ff */
[----:B------:R-:W-:Y:S02]  /*0fa0*/  IADD3 R23, PT, PT, R23, 0x4, RZ ;  /* 0x0000000417177810 */ /* 0x000fe40007ffe0ff */
[----:B------:R-:W-:-:S13]  /*0fb0*/  ISETP.GE.AND P1, PT, R13, R2, PT ;  /* 0x000000020d00720c */ /* 0x000fda0003f26270 */
[----:B------:R-:W-:Y:S05]  /*0fc0*/  @!P1 BRA `(.L_x_16) ;  /* 0xfffffff800209947 */ /* 0x000fea000383ffff */
.L_x_1:
[----:B------:R-:W-:Y:S05]  /*0fd0*/  BSYNC.RECONVERGENT B1 ;  /* 0x0000000000017941 */ /* 0x000fea0003800200 */
.L_x_0:
[----:B------:R-:W-:-:S04]  /*0fe0*/  IADD3 R4, PT, PT, R4, 0x1, RZ ;  /* 0x0000000104047810 */ /* 0x000fc80007ffe0ff */
[----:B------:R-:W-:-:S13]  /*0ff0*/  ISETP.GE.AND P0, PT, R4, R7, PT ;  /* 0x000000070400720c */ /* 0x000fda0003f06270 */
[----:B------:R-:W-:Y:S05]  /*1000*/  @!P0 BRA `(.L_x_17) ;  /* 0xfffffff000688947 */ /* 0x000fea000383ffff */
[----:B------:R-:W-:Y:S05]  /*1010*/  EXIT ;  /* 0x000000000000794d */ /* 0x000fea0003800000 */
.L_x_18:
[----:B------:R-:W-:-:S00]  /*1020*/  BRA `(.L_x_18) ;  /* 0xfffffffc00fc7947 */ /* 0x000fc0000383ffff */
[----:B------:R-:W-:-:S00]  /*1030*/  NOP ;  /* 0x0000000000007918 */ /* 0x000fc00000000000 */
        /* <DEDUP_REMOVED lines=12> */
.L_x_19:


//--------------------- .nv.shared.reserved.0     --------------------------
	.section	.nv.shared.reserved.0,"aw",@nobits
	.weak		__nv_reservedSMEM_offset_0_alias
	.size		__nv_reservedSMEM_offset_0_alias, 0, 64
	.other		__nv_reservedSMEM_offset_0_alias,@"STO_CUDA_RESERVED_SHARED STV_DEFAULT"
__nv_reservedSMEM_offset_0_alias:
	.zero		0
	.zero		64


//--------------------- .nv.constant0._Z19kernel_SOR_internalPPfiii --------------------------
	.section	.nv.constant0._Z19kernel_SOR_internalPPfiii,"a",@progbits
	.sectionflags	@""
	.align	4
.nv.constant0._Z19kernel_SOR_internalPPfiii:
	.zero		916


//--------------------- SYMBOLS --------------------------

	.type		.nv.reservedSmem.offset0,@object
	.size		.nv.reservedSmem.offset0,0x4
